//
// Generated by NVIDIA NVVM Compiler
//
// Compiler Build ID: CL-36424714
// Cuda compilation tools, release 13.0, V13.0.88
// Based on NVVM 20.0.0
//

.version 9.0
.target sm_100
.address_size 64

	// .globl	_Z17sum_arrays_on_gpuiPfS_S_

.visible .entry _Z17sum_arrays_on_gpuiPfS_S_(
	.param .u32 _Z17sum_arrays_on_gpuiPfS_S__param_0,
	.param .u64 .ptr .align 1 _Z17sum_arrays_on_gpuiPfS_S__param_1,
	.param .u64 .ptr .align 1 _Z17sum_arrays_on_gpuiPfS_S__param_2,
	.param .u64 .ptr .align 1 _Z17sum_arrays_on_gpuiPfS_S__param_3
)
{
	.reg .pred 	%p<2>;
	.reg .b32 	%r<6>;
	.reg .b32 	%f<4>;
	.reg .b64 	%rd<11>;

	ld.param.u32 	%r2, [_Z17sum_arrays_on_gpuiPfS_S__param_0];
	ld.param.u64 	%rd1, [_Z17sum_arrays_on_gpuiPfS_S__param_1];
	ld.param.u64 	%rd2, [_Z17sum_arrays_on_gpuiPfS_S__param_2];
	ld.param.u64 	%rd3, [_Z17sum_arrays_on_gpuiPfS_S__param_3];
	mov.u32 	%r3, %ctaid.x;
	mov.u32 	%r4, %ntid.x;
	mov.u32 	%r5, %tid.x;
	mad.lo.s32 	%r1, %r3, %r4, %r5;
	setp.ge.s32 	%p1, %r1, %r2;
	@%p1 bra 	$L__BB0_2;
	cvta.to.global.u64 	%rd4, %rd1;
	cvta.to.global.u64 	%rd5, %rd2;
	cvta.to.global.u64 	%rd6, %rd3;
	mul.wide.s32 	%rd7, %r1, 4;
	add.s64 	%rd8, %rd4, %rd7;
	ld.global.f32 	%f1, [%rd8];
	add.s64 	%rd9, %rd5, %rd7;
	ld.global.f32 	%f2, [%rd9];
	add.f32 	%f3, %f1, %f2;
	add.s64 	%rd10, %rd6, %rd7;
	st.global.f32 	[%rd10], %f3;
$L__BB0_2:
	ret;

}


// ===== COMPILED SASS (sm_100) =====

	.target	sm_100

	.elftype	@"ET_EXEC"


//--------------------- .note.nv.tkinfo           --------------------------
	.section	.note.nv.tkinfo,"",@"SHT_NOTE"
	.sectionflags	@"SHF_NOTE_NV_TKINFO"
	.tkinfo
        /*0018*/ 	.word	0x00000002
        /*0030*/ 	.string	""
        /*0030*/ 	.string	"ptxas"
        /*0030*/ 	.string	"Cuda compilation tools, release 13.0, V13.0.88"
        /*0030*/ 	.string	"Build cuda_13.0.r13.0/compiler.36424714_0"
        /*0030*/ 	.string	"-arch sm_100 -m 64 "



//--------------------- .note.nv.cuinfo           --------------------------
	.section	.note.nv.cuinfo,"",@"SHT_NOTE"
	.sectionflags	@"SHF_NOTE_NV_CUINFO"
        /*0018*/ 	.short	0x0002
        /*001a*/ 	.short	0x0064
        /*001c*/ 	.short	0x0082
	.zero		2


//--------------------- .nv.info                  --------------------------
	.section	.nv.info,"",@"SHT_CUDA_INFO"
	.align	4


	//----- nvinfo : EIATTR_REGCOUNT
	.align		4
        /*0000*/ 	.byte	0x04, 0x2f
        /*0002*/ 	.short	(.L_1 - .L_0)
	.align		4
.L_0:
        /*0004*/ 	.word	index@(_Z17sum_arrays_on_gpuiPfS_S_)
        /*0008*/ 	.word	0x0000000c


	//----- nvinfo : EIATTR_FRAME_SIZE
	.align		4
.L_1:
        /*000c*/ 	.byte	0x04, 0x11
        /*000e*/ 	.short	(.L_3 - .L_2)
	.align		4
.L_2:
        /*0010*/ 	.word	index@(_Z17sum_arrays_on_gpuiPfS_S_)
        /*0014*/ 	.word	0x00000000


	//----- nvinfo : EIATTR_MIN_STACK_SIZE
	.align		4
.L_3:
        /*0018*/ 	.byte	0x04, 0x12
        /*001a*/ 	.short	(.L_5 - .L_4)
	.align		4
.L_4:
        /*001c*/ 	.word	index@(_Z17sum_arrays_on_gpuiPfS_S_)
        /*0020*/ 	.word	0x00000000
.L_5:


//--------------------- .nv.compat                --------------------------
	.section	.nv.compat,"",@"SHT_CUDA_COMPAT_INFO"
	.align	4
        /*0000*/ 	.byte	0x02, 0x09, 0x00, 0x00, 0x02, 0x02, 0x01, 0x00, 0x02, 0x05, 0x05, 0x00, 0x03, 0x07, 0x01, 0x01
        /*0010*/ 	.byte	0x02, 0x03, 0x00, 0x00, 0x02, 0x06, 0x01, 0x00, 0x04, 0x0b, 0x08, 0x00, 0x09, 0x00, 0x00, 0x00
        /*0020*/ 	.byte	0x00, 0x00, 0x00, 0x00


//--------------------- .nv.info._Z17sum_arrays_on_gpuiPfS_S_ --------------------------
	.section	.nv.info._Z17sum_arrays_on_gpuiPfS_S_,"",@"SHT_CUDA_INFO"
	.sectionflags	@""
	.align	4


	//----- nvinfo : EIATTR_CUDA_API_VERSION
	.align		4
        /*0000*/ 	.byte	0x04, 0x37
        /*0002*/ 	.short	(.L_7 - .L_6)
.L_6:
        /*0004*/ 	.word	0x00000082


	//----- nvinfo : EIATTR_KPARAM_INFO
	.align		4
.L_7:
        /*0008*/ 	.byte	0x04, 0x17
        /*000a*/ 	.short	(.L_9 - .L_8)
.L_8:
        /*000c*/ 	.word	0x00000000
        /*0010*/ 	.short	0x0003
        /*0012*/ 	.short	0x0018
        /*0014*/ 	.byte	0x00, 0xf5, 0x21, 0x00


	//----- nvinfo : EIATTR_KPARAM_INFO
	.align		4
.L_9:
        /*0018*/ 	.byte	0x04, 0x17
        /*001a*/ 	.short	(.L_11 - .L_10)
.L_10:
        /*001c*/ 	.word	0x00000000
        /*0020*/ 	.short	0x0002
        /*0022*/ 	.short	0x0010
        /*0024*/ 	.byte	0x00, 0xf5, 0x21, 0x00


	//----- nvinfo : EIATTR_KPARAM_INFO
	.align		4
.L_11:
        /*0028*/ 	.byte	0x04, 0x17
        /*002a*/ 	.short	(.L_13 - .L_12)
.L_12:
        /*002c*/ 	.word	0x00000000
        /*0030*/ 	.short	0x0001
        /*0032*/ 	.short	0x0008
        /*0034*/ 	.byte	0x00, 0xf5, 0x21, 0x00


	//----- nvinfo : EIATTR_KPARAM_INFO
	.align		4
.L_13:
        /*0038*/ 	.byte	0x04, 0x17
        /*003a*/ 	.short	(.L_15 - .L_14)
.L_14:
        /*003c*/ 	.word	0x00000000
        /*0040*/ 	.short	0x0000
        /*0042*/ 	.short	0x0000
        /*0044*/ 	.byte	0x00, 0xf0, 0x11, 0x00


	//----- nvinfo : EIATTR_SPARSE_MMA_MASK
	.align		4
.L_15:
        /*0048*/ 	.byte	0x03, 0x50
        /*004a*/ 	.short	0x0000


	//----- nvinfo : EIATTR_MAXREG_COUNT
	.align		4
        /*004c*/ 	.byte	0x03, 0x1b
        /*004e*/ 	.short	0x00ff


	//----- nvinfo : EIATTR_MERCURY_ISA_VERSION
	.align		4
        /*0050*/ 	.byte	0x03, 0x5f
        /*0052*/ 	.short	0x0101


	//----- nvinfo : EIATTR_VRC_CTA_INIT_COUNT
	.align		4
        /*0054*/ 	.byte	0x02, 0x4a
	.zero		1
	.zero		1


	//----- nvinfo : EIATTR_EXIT_INSTR_OFFSETS
	.align		4
        /*0058*/ 	.byte	0x04, 0x1c
        /*005a*/ 	.short	(.L_17 - .L_16)


	//   ....[0]....
.L_16:
        /*005c*/ 	.word	0x00000070


	//   ....[1]....
        /*0060*/ 	.word	0x00000130


	//----- nvinfo : EIATTR_CBANK_PARAM_SIZE
	.align		4
.L_17:
        /*0064*/ 	.byte	0x03, 0x19
        /*0066*/ 	.short	0x0020


	//----- nvinfo : EIATTR_PARAM_CBANK
	.align		4
        /*0068*/ 	.byte	0x04, 0x0a
        /*006a*/ 	.short	(.L_19 - .L_18)
	.align		4
.L_18:
        /*006c*/ 	.word	index@(.nv.constant0._Z17sum_arrays_on_gpuiPfS_S_)
        /*0070*/ 	.short	0x0380
        /*0072*/ 	.short	0x0020


	//----- nvinfo : EIATTR_SW_WAR
	.align		4
.L_19:
        /*0074*/ 	.byte	0x04, 0x36
        /*0076*/ 	.short	(.L_21 - .L_20)
.L_20:
        /*0078*/ 	.word	0x00000008
.L_21:


//--------------------- .nv.callgraph             --------------------------
	.section	.nv.callgraph,"",@"SHT_CUDA_CALLGRAPH"
	.align	4
	.sectionentsize	8
	.align		4
        /*0000*/ 	.word	0x00000000
	.align		4
        /*0004*/ 	.word	0xffffffff
	.align		4
        /*0008*/ 	.word	0x00000000
	.align		4
        /*000c*/ 	.word	0xfffffffe
	.align		4
        /*0010*/ 	.word	0x00000000
	.align		4
        /*0014*/ 	.word	0xfffffffd
	.align		4
        /*0018*/ 	.word	0x00000000
	.align		4
        /*001c*/ 	.word	0xfffffffc


//--------------------- .text._Z17sum_arrays_on_gpuiPfS_S_ --------------------------
	.section	.text._Z17sum_arrays_on_gpuiPfS_S_,"ax",@progbits
	.align	128
        .global         _Z17sum_arrays_on_gpuiPfS_S_
        .type           _Z17sum_arrays_on_gpuiPfS_S_,@function
        .size           _Z17sum_arrays_on_gpuiPfS_S_,(.L_x_1 - _Z17sum_arrays_on_gpuiPfS_S_)
        .other          _Z17sum_arrays_on_gpuiPfS_S_,@"STO_CUDA_ENTRY STV_DEFAULT"
_Z17sum_arrays_on_gpuiPfS_S_:
.text._Z17sum_arrays_on_gpuiPfS_S_:
[----:B------:R-:W-:Y:S01]  /*0000*/  LDC R1, c[0x0][0x37c] ;  /* 0x0000df00ff017b82 */ /* 0x000fe20000000800 */
[----:B------:R-:W0:Y:S07]  /*0010*/  S2R R0, SR_TID.X ;  /* 0x0000000000007919 */ /* 0x000e2e0000002100 */
[----:B------:R-:W0:Y:S01]  /*0020*/  S2UR UR4, SR_CTAID.X ;  /* 0x00000000000479c3 */ /* 0x000e220000002500 */
[----:B------:R-:W1:Y:S07]  /*0030*/  LDCU UR5, c[0x0][0x380] ;  /* 0x00007000ff0577ac */ /* 0x000e6e0008000800 */
[----:B------:R-:W0:Y:S02]  /*0040*/  LDC R9, c[0x0][0x360] ;  /* 0x0000d800ff097b82 */ /* 0x000e240000000800 */
[----:B0-----:R-:W-:-:S05]  /*0050*/  IMAD R9, R9, UR4, R0 ;  /* 0x0000000409097c24 */ /* 0x001fca000f8e0200 */
[----:B-1----:R-:W-:-:S13]  /*0060*/  ISETP.GE.AND P0, PT, R9, UR5, PT ;  /* 0x0000000509007c0c */ /* 0x002fda000bf06270 */
[----:B------:R-:W-:Y:S05]  /*0070*/  @P0 EXIT ;  /* 0x000000000000094d */ /* 0x000fea0003800000 */
[----:B------:R-:W0:Y:S01]  /*0080*/  LDC.64 R2, c[0x0][0x388] ;  /* 0x0000e200ff027b82 */ /* 0x000e220000000a00 */
[----:B------:R-:W1:Y:S07]  /*0090*/  LDCU.64 UR4, c[0x0][0x358] ;  /* 0x00006b00ff0477ac */ /* 0x000e6e0008000a00 */
[----:B------:R-:W2:Y:S08]  /*00a0*/  LDC.64 R4, c[0x0][0x390] ;  /* 0x0000e400ff047b82 */ /* 0x000eb00000000a00 */
[----:B------:R-:W3:Y:S01]  /*00b0*/  LDC.64 R6, c[0x0][0x398] ;  /* 0x0000e600ff067b82 */ /* 0x000ee20000000a00 */
[----:B0-----:R-:W-:-:S06]  /*00c0*/  IMAD.WIDE R2, R9, 0x4, R2 ;  /* 0x0000000409027825 */ /* 0x001fcc00078e0202 */
[----:B-1----:R-:W4:Y:S01]  /*00d0*/  LDG.E R2, desc[UR4][R2.64] ;  /* 0x0000000402027981 */ /* 0x002f22000c1e1900 */
[----:B--2---:R-:W-:-:S06]  /*00e0*/  IMAD.WIDE R4, R9, 0x4, R4 ;  /* 0x0000000409047825 */ /* 0x004fcc00078e0204 */
[----:B------:R-:W4:Y:S01]  /*00f0*/  LDG.E R5, desc[UR4][R4.64] ;  /* 0x0000000404057981 */ /* 0x000f22000c1e1900 */
[----:B---3--:R-:W-:-:S04]  /*0100*/  IMAD.WIDE R6, R9, 0x4, R6 ;  /* 0x0000000409067825 */ /* 0x008fc800078e0206 */
[----:B----4-:R-:W-:-:S05]  /*0110*/  FADD R9, R2, R5 ;  /* 0x0000000502097221 */ /* 0x010fca0000000000 */
[----:B------:R-:W-:Y:S01]  /*0120*/  STG.E desc[UR4][R6.64], R9 ;  /* 0x0000000906007986 */ /* 0x000fe2000c101904 */
[----:B------:R-:W-:Y:S05]  /*0130*/  EXIT ;  /* 0x000000000000794d */ /* 0x000fea0003800000 */
.L_x_0:
[----:B------:R-:W-:-:S00]  /*0140*/  BRA `(.L_x_0) ;  /* 0xfffffffc00fc7947 */ /* 0x000fc0000383ffff */
[----:B------:R-:W-:-:S00]  /*0150*/  NOP ;  /* 0x0000000000007918 */ /* 0x000fc00000000000 */
        /* <DEDUP_REMOVED lines=10> */
.L_x_1:


//--------------------- .nv.shared.reserved.0     --------------------------
	.section	.nv.shared.reserved.0,"aw",@nobits
	.weak		__nv_reservedSMEM_offset_0_alias
	.size		__nv_reservedSMEM_offset_0_alias, 0, 64
	.other		__nv_reservedSMEM_offset_0_alias,@"STO_CUDA_RESERVED_SHARED STV_DEFAULT"
__nv_reservedSMEM_offset_0_alias:
	.zero		0
	.zero		64


//--------------------- .nv.constant0._Z17sum_arrays_on_gpuiPfS_S_ --------------------------
	.section	.nv.constant0._Z17sum_arrays_on_gpuiPfS_S_,"a",@progbits
	.sectionflags	@""
	.align	4
.nv.constant0._Z17sum_arrays_on_gpuiPfS_S_:
	.zero		928


//--------------------- SYMBOLS --------------------------

	.type		.nv.reservedSmem.offset0,@object
	.size		.nv.reservedSmem.offset0,0x4
